//
// Generated by NVIDIA NVVM Compiler
//
// Compiler Build ID: CL-36424714
// Cuda compilation tools, release 13.0, V13.0.88
// Based on NVVM 20.0.0
//

.version 9.0
.target sm_100
.address_size 64

	// .globl	_Z16nonExternCKernelv

.visible .entry _Z16nonExternCKernelv()
{


	ret;

}
	// .globl	exampleKernel
.visible .entry exampleKernel()
{


	ret;

}


// ===== COMPILED SASS (sm_100) =====

	.target	sm_100

	.elftype	@"ET_EXEC"


//--------------------- .note.nv.tkinfo           --------------------------
	.section	.note.nv.tkinfo,"",@"SHT_NOTE"
	.sectionflags	@"SHF_NOTE_NV_TKINFO"
	.tkinfo
        /*0018*/ 	.word	0x00000002
        /*0030*/ 	.string	""
        /*0030*/ 	.string	"ptxas"
        /*0030*/ 	.string	"Cuda compilation tools, release 13.0, V13.0.88"
        /*0030*/ 	.string	"Build cuda_13.0.r13.0/compiler.36424714_0"
        /*0030*/ 	.string	"-arch sm_100 -m 64 "



//--------------------- .note.nv.cuinfo           --------------------------
	.section	.note.nv.cuinfo,"",@"SHT_NOTE"
	.sectionflags	@"SHF_NOTE_NV_CUINFO"
        /*0018*/ 	.short	0x0002
        /*001a*/ 	.short	0x0064
        /*001c*/ 	.short	0x0082
	.zero		2


//--------------------- .nv.info                  --------------------------
	.section	.nv.info,"",@"SHT_CUDA_INFO"
	.align	4


	//----- nvinfo : EIATTR_REGCOUNT
	.align		4
        /*0000*/ 	.byte	0x04, 0x2f
        /*0002*/ 	.short	(.L_1 - .L_0)
	.align		4
.L_0:
        /*0004*/ 	.word	index@(_Z16nonExternCKernelv)
        /*0008*/ 	.word	0x00000004


	//----- nvinfo : EIATTR_FRAME_SIZE
	.align		4
.L_1:
        /*000c*/ 	.byte	0x04, 0x11
        /*000e*/ 	.short	(.L_3 - .L_2)
	.align		4
.L_2:
        /*0010*/ 	.word	index@(_Z16nonExternCKernelv)
        /*0014*/ 	.word	0x00000000


	//----- nvinfo : EIATTR_REGCOUNT
	.align		4
.L_3:
        /*0018*/ 	.byte	0x04, 0x2f
        /*001a*/ 	.short	(.L_5 - .L_4)
	.align		4
.L_4:
        /*001c*/ 	.word	index@(exampleKernel)
        /*0020*/ 	.word	0x00000004


	//----- nvinfo : EIATTR_FRAME_SIZE
	.align		4
.L_5:
        /*0024*/ 	.byte	0x04, 0x11
        /*0026*/ 	.short	(.L_7 - .L_6)
	.align		4
.L_6:
        /*0028*/ 	.word	index@(exampleKernel)
        /*002c*/ 	.word	0x00000000


	//----- nvinfo : EIATTR_MIN_STACK_SIZE
	.align		4
.L_7:
        /*0030*/ 	.byte	0x04, 0x12
        /*0032*/ 	.short	(.L_9 - .L_8)
	.align		4
.L_8:
        /*0034*/ 	.word	index@(exampleKernel)
        /*0038*/ 	.word	0x00000000


	//----- nvinfo : EIATTR_MIN_STACK_SIZE
	.align		4
.L_9:
        /*003c*/ 	.byte	0x04, 0x12
        /*003e*/ 	.short	(.L_11 - .L_10)
	.align		4
.L_10:
        /*0040*/ 	.word	index@(_Z16nonExternCKernelv)
        /*0044*/ 	.word	0x00000000
.L_11:


//--------------------- .nv.compat                --------------------------
	.section	.nv.compat,"",@"SHT_CUDA_COMPAT_INFO"
	.align	4
        /*0000*/ 	.byte	0x02, 0x09, 0x00, 0x00, 0x02, 0x02, 0x01, 0x00, 0x02, 0x05, 0x05, 0x00, 0x03, 0x07, 0x01, 0x01
        /*0010*/ 	.byte	0x02, 0x03, 0x00, 0x00, 0x02, 0x06, 0x01, 0x00, 0x04, 0x0b, 0x08, 0x00, 0x09, 0x00, 0x00, 0x00
        /*0020*/ 	.byte	0x00, 0x00, 0x00, 0x00


//--------------------- .nv.info.exampleKernel    --------------------------
	.section	.nv.info.exampleKernel,"",@"SHT_CUDA_INFO"
	.sectionflags	@""
	.align	4


	//----- nvinfo : EIATTR_CUDA_API_VERSION
	.align		4
        /*0000*/ 	.byte	0x04, 0x37
        /*0002*/ 	.short	(.L_13 - .L_12)
.L_12:
        /*0004*/ 	.word	0x00000082


	//----- nvinfo : EIATTR_SPARSE_MMA_MASK
	.align		4
.L_13:
        /*0008*/ 	.byte	0x03, 0x50
        /*000a*/ 	.short	0x0000


	//----- nvinfo : EIATTR_MAXREG_COUNT
	.align		4
        /*000c*/ 	.byte	0x03, 0x1b
        /*000e*/ 	.short	0x00ff


	//----- nvinfo : EIATTR_MERCURY_ISA_VERSION
	.align		4
        /*0010*/ 	.byte	0x03, 0x5f
        /*0012*/ 	.short	0x0101


	//----- nvinfo : EIATTR_VRC_CTA_INIT_COUNT
	.align		4
        /*0014*/ 	.byte	0x02, 0x4a
	.zero		1
	.zero		1


	//----- nvinfo : EIATTR_EXIT_INSTR_OFFSETS
	.align		4
        /*0018*/ 	.byte	0x04, 0x1c
        /*001a*/ 	.short	(.L_15 - .L_14)


	//   ....[0]....
.L_14:
        /*001c*/ 	.word	0x00000010


	//----- nvinfo : EIATTR_SW_WAR
	.align		4
.L_15:
        /*0020*/ 	.byte	0x04, 0x36
        /*0022*/ 	.short	(.L_17 - .L_16)
.L_16:
        /*0024*/ 	.word	0x00000008
.L_17:


//--------------------- .nv.info._Z16nonExternCKernelv --------------------------
	.section	.nv.info._Z16nonExternCKernelv,"",@"SHT_CUDA_INFO"
	.sectionflags	@""
	.align	4


	//----- nvinfo : EIATTR_CUDA_API_VERSION
	.align		4
        /*0000*/ 	.byte	0x04, 0x37
        /*0002*/ 	.short	(.L_19 - .L_18)
.L_18:
        /*0004*/ 	.word	0x00000082


	//----- nvinfo : EIATTR_SPARSE_MMA_MASK
	.align		4
.L_19:
        /*0008*/ 	.byte	0x03, 0x50
        /*000a*/ 	.short	0x0000


	//----- nvinfo : EIATTR_MAXREG_COUNT
	.align		4
        /*000c*/ 	.byte	0x03, 0x1b
        /*000e*/ 	.short	0x00ff


	//----- nvinfo : EIATTR_MERCURY_ISA_VERSION
	.align		4
        /*0010*/ 	.byte	0x03, 0x5f
        /*0012*/ 	.short	0x0101


	//----- nvinfo : EIATTR_VRC_CTA_INIT_COUNT
	.align		4
        /*0014*/ 	.byte	0x02, 0x4a
	.zero		1
	.zero		1


	//----- nvinfo : EIATTR_EXIT_INSTR_OFFSETS
	.align		4
        /*0018*/ 	.byte	0x04, 0x1c
        /*001a*/ 	.short	(.L_21 - .L_20)


	//   ....[0]....
.L_20:
        /*001c*/ 	.word	0x00000010


	//----- nvinfo : EIATTR_SW_WAR
	.align		4
.L_21:
        /*0020*/ 	.byte	0x04, 0x36
        /*0022*/ 	.short	(.L_23 - .L_22)
.L_22:
        /*0024*/ 	.word	0x00000008
.L_23:


//--------------------- .nv.callgraph             --------------------------
	.section	.nv.callgraph,"",@"SHT_CUDA_CALLGRAPH"
	.align	4
	.sectionentsize	8
	.align		4
        /*0000*/ 	.word	0x00000000
	.align		4
        /*0004*/ 	.word	0xffffffff
	.align		4
        /*0008*/ 	.word	0x00000000
	.align		4
        /*000c*/ 	.word	0xfffffffe
	.align		4
        /*0010*/ 	.word	0x00000000
	.align		4
        /*0014*/ 	.word	0xfffffffd
	.align		4
        /*0018*/ 	.word	0x00000000
	.align		4
        /*001c*/ 	.word	0xfffffffc


//--------------------- .text.exampleKernel       --------------------------
	.section	.text.exampleKernel,"ax",@progbits
	.align	128
        .global         exampleKernel
        .type           exampleKernel,@function
        .size           exampleKernel,(.L_x_2 - exampleKernel)
        .other          exampleKernel,@"STO_CUDA_ENTRY STV_DEFAULT"
exampleKernel:
.text.exampleKernel:
[----:B------:R-:W-:Y:S01]  /*0000*/  LDC R1, c[0x0][0x37c] ;  /* 0x0000df00ff017b82 */ /* 0x000fe20000000800 */
[----:B------:R-:W-:Y:S05]  /*0010*/  EXIT ;  /* 0x000000000000794d */ /* 0x000fea0003800000 */
.L_x_0:
[----:B------:R-:W-:-:S00]  /*0020*/  BRA `(.L_x_0) ;  /* 0xfffffffc00fc7947 */ /* 0x000fc0000383ffff */
[----:B------:R-:W-:-:S00]  /*0030*/  NOP ;  /* 0x0000000000007918 */ /* 0x000fc00000000000 */
        /* <DEDUP_REMOVED lines=12> */
.L_x_2:


//--------------------- .text._Z16nonExternCKernelv --------------------------
	.section	.text._Z16nonExternCKernelv,"ax",@progbits
	.align	128
        .global         _Z16nonExternCKernelv
        .type           _Z16nonExternCKernelv,@function
        .size           _Z16nonExternCKernelv,(.L_x_3 - _Z16nonExternCKernelv)
        .other          _Z16nonExternCKernelv,@"STO_CUDA_ENTRY STV_DEFAULT"
_Z16nonExternCKernelv:
.text._Z16nonExternCKernelv:
[----:B------:R-:W-:Y:S01]  /*0000*/  LDC R1, c[0x0][0x37c] ;  /* 0x0000df00ff017b82 */ /* 0x000fe20000000800 */
[----:B------:R-:W-:Y:S05]  /*0010*/  EXIT ;  /* 0x000000000000794d */ /* 0x000fea0003800000 */
.L_x_1:
        /* <DEDUP_REMOVED lines=14> */
.L_x_3:


//--------------------- .nv.shared.reserved.0     --------------------------
	.section	.nv.shared.reserved.0,"aw",@nobits
	.weak		__nv_reservedSMEM_offset_0_alias
	.size		__nv_reservedSMEM_offset_0_alias, 0, 64
	.other		__nv_reservedSMEM_offset_0_alias,@"STO_CUDA_RESERVED_SHARED STV_DEFAULT"
__nv_reservedSMEM_offset_0_alias:
	.zero		0
	.zero		64


//--------------------- .nv.constant0.exampleKernel --------------------------
	.section	.nv.constant0.exampleKernel,"a",@progbits
	.sectionflags	@""
	.align	4
.nv.constant0.exampleKernel:
	.zero		896


//--------------------- .nv.constant0._Z16nonExternCKernelv --------------------------
	.section	.nv.constant0._Z16nonExternCKernelv,"a",@progbits
	.sectionflags	@""
	.align	4
.nv.constant0._Z16nonExternCKernelv:
	.zero		896


//--------------------- SYMBOLS --------------------------

	.type		.nv.reservedSmem.offset0,@object
	.size		.nv.reservedSmem.offset0,0x4
